//
// Generated by NVIDIA NVVM Compiler
//
// Compiler Build ID: CL-36424714
// Cuda compilation tools, release 13.0, V13.0.88
// Based on NVVM 20.0.0
//

.version 9.0
.target sm_100
.address_size 64

	// .globl	DmeanSquareLoss

.visible .entry DmeanSquareLoss(
	.param .u32 DmeanSquareLoss_param_0,
	.param .f64 DmeanSquareLoss_param_1,
	.param .u64 .ptr .align 1 DmeanSquareLoss_param_2,
	.param .u64 .ptr .align 1 DmeanSquareLoss_param_3,
	.param .u64 .ptr .align 1 DmeanSquareLoss_param_4,
	.param .u64 .ptr .align 1 DmeanSquareLoss_param_5
)
{
	.reg .pred 	%p<2>;
	.reg .b32 	%r<6>;
	.reg .b64 	%rd<13>;
	.reg .b64 	%fd<9>;

	ld.param.u32 	%r2, [DmeanSquareLoss_param_0];
	ld.param.f64 	%fd1, [DmeanSquareLoss_param_1];
	ld.param.u64 	%rd1, [DmeanSquareLoss_param_2];
	ld.param.u64 	%rd2, [DmeanSquareLoss_param_3];
	ld.param.u64 	%rd3, [DmeanSquareLoss_param_4];
	ld.param.u64 	%rd4, [DmeanSquareLoss_param_5];
	mov.u32 	%r3, %tid.x;
	mov.u32 	%r4, %ctaid.x;
	mov.u32 	%r5, %ntid.x;
	mad.lo.s32 	%r1, %r4, %r5, %r3;
	setp.ge.s32 	%p1, %r1, %r2;
	@%p1 bra 	$L__BB0_2;
	cvta.to.global.u64 	%rd5, %rd1;
	cvta.to.global.u64 	%rd6, %rd2;
	cvta.to.global.u64 	%rd7, %rd3;
	cvta.to.global.u64 	%rd8, %rd4;
	ld.global.f64 	%fd2, [%rd5];
	mul.f64 	%fd3, %fd1, %fd2;
	mul.wide.s32 	%rd9, %r1, 8;
	add.s64 	%rd10, %rd6, %rd9;
	ld.global.f64 	%fd4, [%rd10];
	add.s64 	%rd11, %rd7, %rd9;
	ld.global.f64 	%fd5, [%rd11];
	sub.f64 	%fd6, %fd4, %fd5;
	add.s64 	%rd12, %rd8, %rd9;
	ld.global.f64 	%fd7, [%rd12];
	fma.rn.f64 	%fd8, %fd3, %fd6, %fd7;
	st.global.f64 	[%rd12], %fd8;
$L__BB0_2:
	ret;

}


// ===== COMPILED SASS (sm_100) =====

	.target	sm_100

	.elftype	@"ET_EXEC"


//--------------------- .note.nv.tkinfo           --------------------------
	.section	.note.nv.tkinfo,"",@"SHT_NOTE"
	.sectionflags	@"SHF_NOTE_NV_TKINFO"
	.tkinfo
        /*0018*/ 	.word	0x00000002
        /*0030*/ 	.string	""
        /*0030*/ 	.string	"ptxas"
        /*0030*/ 	.string	"Cuda compilation tools, release 13.0, V13.0.88"
        /*0030*/ 	.string	"Build cuda_13.0.r13.0/compiler.36424714_0"
        /*0030*/ 	.string	"-arch sm_100 -m 64 "



//--------------------- .note.nv.cuinfo           --------------------------
	.section	.note.nv.cuinfo,"",@"SHT_NOTE"
	.sectionflags	@"SHF_NOTE_NV_CUINFO"
        /*0018*/ 	.short	0x0002
        /*001a*/ 	.short	0x0064
        /*001c*/ 	.short	0x0082
	.zero		2


//--------------------- .nv.info                  --------------------------
	.section	.nv.info,"",@"SHT_CUDA_INFO"
	.align	4


	//----- nvinfo : EIATTR_REGCOUNT
	.align		4
        /*0000*/ 	.byte	0x04, 0x2f
        /*0002*/ 	.short	(.L_1 - .L_0)
	.align		4
.L_0:
        /*0004*/ 	.word	index@(DmeanSquareLoss)
        /*0008*/ 	.word	0x00000012


	//----- nvinfo : EIATTR_FRAME_SIZE
	.align		4
.L_1:
        /*000c*/ 	.byte	0x04, 0x11
        /*000e*/ 	.short	(.L_3 - .L_2)
	.align		4
.L_2:
        /*0010*/ 	.word	index@(DmeanSquareLoss)
        /*0014*/ 	.word	0x00000000


	//----- nvinfo : EIATTR_MIN_STACK_SIZE
	.align		4
.L_3:
        /*0018*/ 	.byte	0x04, 0x12
        /*001a*/ 	.short	(.L_5 - .L_4)
	.align		4
.L_4:
        /*001c*/ 	.word	index@(DmeanSquareLoss)
        /*0020*/ 	.word	0x00000000
.L_5:


//--------------------- .nv.compat                --------------------------
	.section	.nv.compat,"",@"SHT_CUDA_COMPAT_INFO"
	.align	4
        /*0000*/ 	.byte	0x02, 0x09, 0x00, 0x00, 0x02, 0x02, 0x01, 0x00, 0x02, 0x05, 0x05, 0x00, 0x03, 0x07, 0x01, 0x01
        /*0010*/ 	.byte	0x02, 0x03, 0x00, 0x00, 0x02, 0x06, 0x01, 0x00, 0x04, 0x0b, 0x08, 0x00, 0x01, 0x00, 0x00, 0x00
        /*0020*/ 	.byte	0x00, 0x00, 0x00, 0x00


//--------------------- .nv.info.DmeanSquareLoss  --------------------------
	.section	.nv.info.DmeanSquareLoss,"",@"SHT_CUDA_INFO"
	.sectionflags	@""
	.align	4


	//----- nvinfo : EIATTR_CUDA_API_VERSION
	.align		4
        /*0000*/ 	.byte	0x04, 0x37
        /*0002*/ 	.short	(.L_7 - .L_6)
.L_6:
        /*0004*/ 	.word	0x00000082


	//----- nvinfo : EIATTR_KPARAM_INFO
	.align		4
.L_7:
        /*0008*/ 	.byte	0x04, 0x17
        /*000a*/ 	.short	(.L_9 - .L_8)
.L_8:
        /*000c*/ 	.word	0x00000000
        /*0010*/ 	.short	0x0005
        /*0012*/ 	.short	0x0028
        /*0014*/ 	.byte	0x00, 0xf5, 0x21, 0x00


	//----- nvinfo : EIATTR_KPARAM_INFO
	.align		4
.L_9:
        /*0018*/ 	.byte	0x04, 0x17
        /*001a*/ 	.short	(.L_11 - .L_10)
.L_10:
        /*001c*/ 	.word	0x00000000
        /*0020*/ 	.short	0x0004
        /*0022*/ 	.short	0x0020
        /*0024*/ 	.byte	0x00, 0xf5, 0x21, 0x00


	//----- nvinfo : EIATTR_KPARAM_INFO
	.align		4
.L_11:
        /*0028*/ 	.byte	0x04, 0x17
        /*002a*/ 	.short	(.L_13 - .L_12)
.L_12:
        /*002c*/ 	.word	0x00000000
        /*0030*/ 	.short	0x0003
        /*0032*/ 	.short	0x0018
        /*0034*/ 	.byte	0x00, 0xf5, 0x21, 0x00


	//----- nvinfo : EIATTR_KPARAM_INFO
	.align		4
.L_13:
        /*0038*/ 	.byte	0x04, 0x17
        /*003a*/ 	.short	(.L_15 - .L_14)
.L_14:
        /*003c*/ 	.word	0x00000000
        /*0040*/ 	.short	0x0002
        /*0042*/ 	.short	0x0010
        /*0044*/ 	.byte	0x00, 0xf5, 0x21, 0x00


	//----- nvinfo : EIATTR_KPARAM_INFO
	.align		4
.L_15:
        /*0048*/ 	.byte	0x04, 0x17
        /*004a*/ 	.short	(.L_17 - .L_16)
.L_16:
        /*004c*/ 	.word	0x00000000
        /*0050*/ 	.short	0x0001
        /*0052*/ 	.short	0x0008
        /*0054*/ 	.byte	0x00, 0xf0, 0x21, 0x00


	//----- nvinfo : EIATTR_KPARAM_INFO
	.align		4
.L_17:
        /*0058*/ 	.byte	0x04, 0x17
        /*005a*/ 	.short	(.L_19 - .L_18)
.L_18:
        /*005c*/ 	.word	0x00000000
        /*0060*/ 	.short	0x0000
        /*0062*/ 	.short	0x0000
        /*0064*/ 	.byte	0x00, 0xf0, 0x11, 0x00


	//----- nvinfo : EIATTR_SPARSE_MMA_MASK
	.align		4
.L_19:
        /*0068*/ 	.byte	0x03, 0x50
        /*006a*/ 	.short	0x0000


	//----- nvinfo : EIATTR_MAXREG_COUNT
	.align		4
        /*006c*/ 	.byte	0x03, 0x1b
        /*006e*/ 	.short	0x00ff


	//----- nvinfo : EIATTR_MERCURY_ISA_VERSION
	.align		4
        /*0070*/ 	.byte	0x03, 0x5f
        /*0072*/ 	.short	0x0101


	//----- nvinfo : EIATTR_VRC_CTA_INIT_COUNT
	.align		4
        /*0074*/ 	.byte	0x02, 0x4a
	.zero		1
	.zero		1


	//----- nvinfo : EIATTR_EXIT_INSTR_OFFSETS
	.align		4
        /*0078*/ 	.byte	0x04, 0x1c
        /*007a*/ 	.short	(.L_21 - .L_20)


	//   ....[0]....
.L_20:
        /*007c*/ 	.word	0x00000070


	//   ....[1]....
        /*0080*/ 	.word	0x00000190


	//----- nvinfo : EIATTR_CBANK_PARAM_SIZE
	.align		4
.L_21:
        /*0084*/ 	.byte	0x03, 0x19
        /*0086*/ 	.short	0x0030


	//----- nvinfo : EIATTR_PARAM_CBANK
	.align		4
        /*0088*/ 	.byte	0x04, 0x0a
        /*008a*/ 	.short	(.L_23 - .L_22)
	.align		4
.L_22:
        /*008c*/ 	.word	index@(.nv.constant0.DmeanSquareLoss)
        /*0090*/ 	.short	0x0380
        /*0092*/ 	.short	0x0030


	//----- nvinfo : EIATTR_SW_WAR
	.align		4
.L_23:
        /*0094*/ 	.byte	0x04, 0x36
        /*0096*/ 	.short	(.L_25 - .L_24)
.L_24:
        /*0098*/ 	.word	0x00000008
.L_25:


//--------------------- .nv.callgraph             --------------------------
	.section	.nv.callgraph,"",@"SHT_CUDA_CALLGRAPH"
	.align	4
	.sectionentsize	8
	.align		4
        /*0000*/ 	.word	0x00000000
	.align		4
        /*0004*/ 	.word	0xffffffff
	.align		4
        /*0008*/ 	.word	0x00000000
	.align		4
        /*000c*/ 	.word	0xfffffffe
	.align		4
        /*0010*/ 	.word	0x00000000
	.align		4
        /*0014*/ 	.word	0xfffffffd
	.align		4
        /*0018*/ 	.word	0x00000000
	.align		4
        /*001c*/ 	.word	0xfffffffc


//--------------------- .text.DmeanSquareLoss     --------------------------
	.section	.text.DmeanSquareLoss,"ax",@progbits
	.align	128
        .global         DmeanSquareLoss
        .type           DmeanSquareLoss,@function
        .size           DmeanSquareLoss,(.L_x_1 - DmeanSquareLoss)
        .other          DmeanSquareLoss,@"STO_CUDA_ENTRY STV_DEFAULT"
DmeanSquareLoss:
.text.DmeanSquareLoss:
[----:B------:R-:W-:Y:S01]  /*0000*/  LDC R1, c[0x0][0x37c] ;  /* 0x0000df00ff017b82 */ /* 0x000fe20000000800 */
[----:B------:R-:W0:Y:S07]  /*0010*/  S2R R5, SR_TID.X ;  /* 0x0000000000057919 */ /* 0x000e2e0000002100 */
[----:B------:R-:W0:Y:S01]  /*0020*/  S2UR UR4, SR_CTAID.X ;  /* 0x00000000000479c3 */ /* 0x000e220000002500 */
[----:B------:R-:W1:Y:S07]  /*0030*/  LDCU UR5, c[0x0][0x380] ;  /* 0x00007000ff0577ac */ /* 0x000e6e0008000800 */
[----:B------:R-:W0:Y:S02]  /*0040*/  LDC R0, c[0x0][0x360] ;  /* 0x0000d800ff007b82 */ /* 0x000e240000000800 */
[----:B0-----:R-:W-:-:S05]  /*0050*/  IMAD R5, R0, UR4, R5 ;  /* 0x0000000400057c24 */ /* 0x001fca000f8e0205 */
[----:B-1----:R-:W-:-:S13]  /*0060*/  ISETP.GE.AND P0, PT, R5, UR5, PT ;  /* 0x0000000505007c0c */ /* 0x002fda000bf06270 */
[----:B------:R-:W-:Y:S05]  /*0070*/  @P0 EXIT ;  /* 0x000000000000094d */ /* 0x000fea0003800000 */
[----:B------:R-:W0:Y:S01]  /*0080*/  LDC.64 R6, c[0x0][0x398] ;  /* 0x0000e600ff067b82 */ /* 0x000e220000000a00 */
[----:B------:R-:W1:Y:S01]  /*0090*/  LDCU.64 UR4, c[0x0][0x358] ;  /* 0x00006b00ff0477ac */ /* 0x000e620008000a00 */
[----:B------:R-:W2:Y:S06]  /*00a0*/  LDCU.64 UR6, c[0x0][0x388] ;  /* 0x00007100ff0677ac */ /* 0x000eac0008000a00 */
[----:B------:R-:W3:Y:S08]  /*00b0*/  LDC.64 R8, c[0x0][0x3a0] ;  /* 0x0000e800ff087b82 */ /* 0x000ef00000000a00 */
[----:B------:R-:W4:Y:S08]  /*00c0*/  LDC.64 R2, c[0x0][0x390] ;  /* 0x0000e400ff027b82 */ /* 0x000f300000000a00 */
[----:B------:R-:W5:Y:S01]  /*00d0*/  LDC.64 R12, c[0x0][0x3a8] ;  /* 0x0000ea00ff0c7b82 */ /* 0x000f620000000a00 */
[----:B0-----:R-:W-:-:S06]  /*00e0*/  IMAD.WIDE R6, R5, 0x8, R6 ;  /* 0x0000000805067825 */ /* 0x001fcc00078e0206 */
[----:B-1----:R-:W2:Y:S01]  /*00f0*/  LDG.E.64 R6, desc[UR4][R6.64] ;  /* 0x0000000406067981 */ /* 0x002ea2000c1e1b00 */
[----:B---3--:R-:W-:-:S06]  /*0100*/  IMAD.WIDE R8, R5, 0x8, R8 ;  /* 0x0000000805087825 */ /* 0x008fcc00078e0208 */
[----:B------:R-:W2:Y:S04]  /*0110*/  LDG.E.64 R8, desc[UR4][R8.64] ;  /* 0x0000000408087981 */ /* 0x000ea8000c1e1b00 */
[----:B----4-:R-:W3:Y:S01]  /*0120*/  LDG.E.64 R2, desc[UR4][R2.64] ;  /* 0x0000000402027981 */ /* 0x010ee2000c1e1b00 */
[----:B-----5:R-:W-:-:S05]  /*0130*/  IMAD.WIDE R12, R5, 0x8, R12 ;  /* 0x00000008050c7825 */ /* 0x020fca00078e020c */
[----:B------:R-:W4:Y:S01]  /*0140*/  LDG.E.64 R14, desc[UR4][R12.64] ;  /* 0x000000040c0e7981 */ /* 0x000f22000c1e1b00 */
[----:B--2---:R-:W-:Y:S02]  /*0150*/  DADD R10, R6, -R8 ;  /* 0x00000000060a7229 */ /* 0x004fe40000000808 */
[----:B---3--:R-:W-:-:S08]  /*0160*/  DMUL R4, R2, UR6 ;  /* 0x0000000602047c28 */ /* 0x008fd00008000000 */
[----:B----4-:R-:W-:-:S07]  /*0170*/  DFMA R4, R4, R10, R14 ;  /* 0x0000000a0404722b */ /* 0x010fce000000000e */
[----:B------:R-:W-:Y:S01]  /*0180*/  STG.E.64 desc[UR4][R12.64], R4 ;  /* 0x000000040c007986 */ /* 0x000fe2000c101b04 */
[----:B------:R-:W-:Y:S05]  /*0190*/  EXIT ;  /* 0x000000000000794d */ /* 0x000fea0003800000 */
.L_x_0:
[----:B------:R-:W-:-:S00]  /*01a0*/  BRA `(.L_x_0) ;  /* 0xfffffffc00fc7947 */ /* 0x000fc0000383ffff */
[----:B------:R-:W-:-:S00]  /*01b0*/  NOP ;  /* 0x0000000000007918 */ /* 0x000fc00000000000 */
        /* <DEDUP_REMOVED lines=12> */
.L_x_1:


//--------------------- .nv.shared.reserved.0     --------------------------
	.section	.nv.shared.reserved.0,"aw",@nobits
	.weak		__nv_reservedSMEM_offset_0_alias
	.size		__nv_reservedSMEM_offset_0_alias, 0, 64
	.other		__nv_reservedSMEM_offset_0_alias,@"STO_CUDA_RESERVED_SHARED STV_DEFAULT"
__nv_reservedSMEM_offset_0_alias:
	.zero		0
	.zero		64


//--------------------- .nv.constant0.DmeanSquareLoss --------------------------
	.section	.nv.constant0.DmeanSquareLoss,"a",@progbits
	.sectionflags	@""
	.align	4
.nv.constant0.DmeanSquareLoss:
	.zero		944


//--------------------- SYMBOLS --------------------------

	.type		.nv.reservedSmem.offset0,@object
	.size		.nv.reservedSmem.offset0,0x4
